	.headerflags	@"EF_CUDA_TEXMODE_UNIFIED EF_CUDA_64BIT_ADDRESS EF_CUDA_ACCELERATORS EF_CUDA_SM90 EF_CUDA_VIRTUAL_SM(EF_CUDA_SM90)"
	.elftype	@"ET_EXEC"


//--------------------- .nv.info                  --------------------------
	.section	.nv.info,"",@"SHT_CUDA_INFO"
	.align	4


	//----- nvinfo : EIATTR_REGCOUNT
	.align		4
        /*0000*/ 	.byte	0x04, 0x2f
        /*0002*/ 	.short	(.L_3 - .L_2)
	.align		4
.L_2:
        /*0004*/ 	.word	index@(triton_poi_fused__native_batch_norm_legit_no_training_mul_softplus_tanh_1)
        /*0008*/ 	.word	0x00000017


	//----- nvinfo : EIATTR_MIN_STACK_SIZE
	.align		4
.L_3:
        /*000c*/ 	.byte	0x04, 0x12
        /*000e*/ 	.short	(.L_5 - .L_4)
	.align		4
.L_4:
        /*0010*/ 	.word	index@(triton_poi_fused__native_batch_norm_legit_no_training_mul_softplus_tanh_1)
        /*0014*/ 	.word	0x00000000


	//----- nvinfo : EIATTR_FRAME_SIZE
	.align		4
.L_5:
        /*0018*/ 	.byte	0x04, 0x11
        /*001a*/ 	.short	(.L_7 - .L_6)
	.align		4
.L_6:
        /*001c*/ 	.word	index@(triton_poi_fused__native_batch_norm_legit_no_training_mul_softplus_tanh_1)
        /*0020*/ 	.word	0x00000000


	//----- nvinfo : EIATTR_MIN_STACK_SIZE
	.align		4
.L_7:
        /*0024*/ 	.byte	0x04, 0x12
        /*0026*/ 	.short	(.L_9 - .L_8)
	.align		4
.L_8:
        /*0028*/ 	.word	index@(triton_poi_fused__native_batch_norm_legit_no_training_mul_softplus_tanh_1)
        /*002c*/ 	.word	0x00000000
.L_9:


//--------------------- .nv.info.triton_poi_fused__native_batch_norm_legit_no_training_mul_softplus_tanh_1 --------------------------
	.section	.nv.info.triton_poi_fused__native_batch_norm_legit_no_training_mul_softplus_tanh_1,"",@"SHT_CUDA_INFO"
	.sectionflags	@""
	.align	4


	//----- nvinfo : EIATTR_CUDA_API_VERSION
	.align		4
        /*0000*/ 	.byte	0x04, 0x37
        /*0002*/ 	.short	(.L_11 - .L_10)
.L_10:
        /*0004*/ 	.word	0x0000007c


	//----- nvinfo : EIATTR_KPARAM_INFO
	.align		4
.L_11:
        /*0008*/ 	.byte	0x04, 0x17
        /*000a*/ 	.short	(.L_13 - .L_12)
.L_12:
        /*000c*/ 	.word	0x00000000
        /*0010*/ 	.short	0x0006
        /*0012*/ 	.short	0x0030
        /*0014*/ 	.byte	0x00, 0xf0, 0x11, 0x00


	//----- nvinfo : EIATTR_KPARAM_INFO
	.align		4
.L_13:
        /*0018*/ 	.byte	0x04, 0x17
        /*001a*/ 	.short	(.L_15 - .L_14)
.L_14:
        /*001c*/ 	.word	0x00000000
        /*0020*/ 	.short	0x0005
        /*0022*/ 	.short	0x0028
        /*0024*/ 	.byte	0x00, 0xf4, 0x21, 0x00


	//----- nvinfo : EIATTR_KPARAM_INFO
	.align		4
.L_15:
        /*0028*/ 	.byte	0x04, 0x17
        /*002a*/ 	.short	(.L_17 - .L_16)
.L_16:
        /*002c*/ 	.word	0x00000000
        /*0030*/ 	.short	0x0004
        /*0032*/ 	.short	0x0020
        /*0034*/ 	.byte	0x00, 0xf4, 0x21, 0x00


	//----- nvinfo : EIATTR_KPARAM_INFO
	.align		4
.L_17:
        /*0038*/ 	.byte	0x04, 0x17
        /*003a*/ 	.short	(.L_19 - .L_18)
.L_18:
        /*003c*/ 	.word	0x00000000
        /*0040*/ 	.short	0x0003
        /*0042*/ 	.short	0x0018
        /*0044*/ 	.byte	0x00, 0xf4, 0x21, 0x00


	//----- nvinfo : EIATTR_KPARAM_INFO
	.align		4
.L_19:
        /*0048*/ 	.byte	0x04, 0x17
        /*004a*/ 	.short	(.L_21 - .L_20)
.L_20:
        /*004c*/ 	.word	0x00000000
        /*0050*/ 	.short	0x0002
        /*0052*/ 	.short	0x0010
        /*0054*/ 	.byte	0x00, 0xf4, 0x21, 0x00


	//----- nvinfo : EIATTR_KPARAM_INFO
	.align		4
.L_21:
        /*0058*/ 	.byte	0x04, 0x17
        /*005a*/ 	.short	(.L_23 - .L_22)
.L_22:
        /*005c*/ 	.word	0x00000000
        /*0060*/ 	.short	0x0001
        /*0062*/ 	.short	0x0008
        /*0064*/ 	.byte	0x00, 0xf4, 0x21, 0x00


	//----- nvinfo : EIATTR_KPARAM_INFO
	.align		4
.L_23:
        /*0068*/ 	.byte	0x04, 0x17
        /*006a*/ 	.short	(.L_25 - .L_24)
.L_24:
        /*006c*/ 	.word	0x00000000
        /*0070*/ 	.short	0x0000
        /*0072*/ 	.short	0x0000
        /*0074*/ 	.byte	0x00, 0xf4, 0x21, 0x00


	//----- nvinfo : EIATTR_SPARSE_MMA_MASK
	.align		4
.L_25:
        /*0078*/ 	.byte	0x03, 0x50
        /*007a*/ 	.short	0x0000


	//----- nvinfo : EIATTR_MAXREG_COUNT
	.align		4
        /*007c*/ 	.byte	0x03, 0x1b
        /*007e*/ 	.short	0x00ff


	//----- nvinfo : EIATTR_EXIT_INSTR_OFFSETS
	.align		4
        /*0080*/ 	.byte	0x04, 0x1c
        /*0082*/ 	.short	(.L_27 - .L_26)


	//   ....[0]....
.L_26:
        /*0084*/ 	.word	0x00000c00


	//   ....[1]....
        /*0088*/ 	.word	0x00000c20


	//----- nvinfo : EIATTR_REQNTID
	.align		4
.L_27:
        /*008c*/ 	.byte	0x04, 0x10
        /*008e*/ 	.short	(.L_29 - .L_28)
.L_28:
        /*0090*/ 	.word	0x00000020
        /*0094*/ 	.word	0x00000001
        /*0098*/ 	.word	0x00000001


	//----- nvinfo : EIATTR_CRS_STACK_SIZE
	.align		4
.L_29:
        /*009c*/ 	.byte	0x04, 0x1e
        /*009e*/ 	.short	(.L_31 - .L_30)
.L_30:
        /*00a0*/ 	.word	0x00000000


	//----- nvinfo : EIATTR_CBANK_PARAM_SIZE
	.align		4
.L_31:
        /*00a4*/ 	.byte	0x03, 0x19
        /*00a6*/ 	.short	0x0034


	//----- nvinfo : EIATTR_PARAM_CBANK
	.align		4
        /*00a8*/ 	.byte	0x04, 0x0a
        /*00aa*/ 	.short	(.L_33 - .L_32)
	.align		4
.L_32:
        /*00ac*/ 	.word	index@(.nv.constant0.triton_poi_fused__native_batch_norm_legit_no_training_mul_softplus_tanh_1)
        /*00b0*/ 	.short	0x0210
        /*00b2*/ 	.short	0x0034


	//----- nvinfo : EIATTR_SW_WAR
	.align		4
.L_33:
        /*00b4*/ 	.byte	0x04, 0x36
        /*00b6*/ 	.short	(.L_35 - .L_34)
.L_34:
        /*00b8*/ 	.word	0x00000008
.L_35:


//--------------------- .nv.callgraph             --------------------------
	.section	.nv.callgraph,"",@"SHT_CUDA_CALLGRAPH"
	.align	4
	.sectionentsize	8
	.align		4
        /*0000*/ 	.word	0x00000000
	.align		4
        /*0004*/ 	.word	0xffffffff
	.align		4
        /*0008*/ 	.word	0x00000000
	.align		4
        /*000c*/ 	.word	0xfffffffe
	.align		4
        /*0010*/ 	.word	0x00000000
	.align		4
        /*0014*/ 	.word	0xfffffffd
	.align		4
        /*0018*/ 	.word	0x00000000
	.align		4
        /*001c*/ 	.word	0xfffffffc


//--------------------- .nv.constant4             --------------------------
	.section	.nv.constant4,"a",@progbits
	.align	8
	.align		8
.nv.constant4:
        /*0000*/ 	.dword	_$_str
	.align		8
        /*0008*/ 	.dword	_$_str_$_2


//--------------------- .text.triton_poi_fused__native_batch_norm_legit_no_training_mul_softplus_tanh_1 --------------------------
	.section	.text.triton_poi_fused__native_batch_norm_legit_no_training_mul_softplus_tanh_1,"ax",@progbits
	.align	128
        .global         triton_poi_fused__native_batch_norm_legit_no_training_mul_softplus_tanh_1
        .type           triton_poi_fused__native_batch_norm_legit_no_training_mul_softplus_tanh_1,@function
        .size           triton_poi_fused__native_batch_norm_legit_no_training_mul_softplus_tanh_1,(.L_x_11 - triton_poi_fused__native_batch_norm_legit_no_training_mul_softplus_tanh_1)
        .other          triton_poi_fused__native_batch_norm_legit_no_training_mul_softplus_tanh_1,@"STO_CUDA_ENTRY STV_DEFAULT"
triton_poi_fused__native_batch_norm_legit_no_training_mul_softplus_tanh_1:
.text.triton_poi_fused__native_batch_norm_legit_no_training_mul_softplus_tanh_1:
[----:B------:R-:W0:Y:S01]  /*0000*/  LDC R1, c[0x0][0x28] ;  /* 0x00000a00ff017b82 */ /* 0x000e220000000800 */
[----:B------:R-:W1:Y:S07]  /*0010*/  S2R R0, SR_TID.X ;  /* 0x0000000000007919 */ /* 0x000e6e0000002100 */
[----:B------:R-:W2:Y:S01]  /*0020*/  LDC.64 R10, c[0x0][0x228] ;  /* 0x00008a00ff0a7b82 */ /* 0x000ea20000000a00 */
[----:B------:R-:W-:Y:S01]  /*0030*/  CS2R R16, SRZ ;  /* 0x0000000000107805 */ /* 0x000fe2000001ff00 */
[----:B------:R-:W3:Y:S01]  /*0040*/  S2R R5, SR_CTAID.X ;  /* 0x0000000000057919 */ /* 0x000ee20000002500 */
[----:B------:R-:W-:Y:S01]  /*0050*/  HFMA2.MMA R18, -RZ, RZ, 0, 0 ;  /* 0x00000000ff127435 */ /* 0x000fe200000001ff */
[----:B------:R-:W-:-:S04]  /*0060*/  ULDC.64 UR4, c[0x0][0x208] ;  /* 0x0000820000047ab9 */ /* 0x000fc80000000a00 */
[----:B------:R-:W4:Y:S08]  /*0070*/  LDC.64 R6, c[0x0][0x218] ;  /* 0x00008600ff067b82 */ /* 0x000f300000000a00 */
[----:B------:R-:W5:Y:S08]  /*0080*/  LDC.64 R8, c[0x0][0x220] ;  /* 0x00008800ff087b82 */ /* 0x000f700000000a00 */
[----:B------:R-:W4:Y:S01]  /*0090*/  LDC.64 R12, c[0x0][0x230] ;  /* 0x00008c00ff0c7b82 */ /* 0x000f220000000a00 */
[----:B-1----:R-:W-:-:S07]  /*00a0*/  SHF.L.U32 R0, R0, 0x1, RZ ;  /* 0x0000000100007819 */ /* 0x002fce00000006ff */
[----:B------:R-:W1:Y:S01]  /*00b0*/  LDC.64 R14, c[0x0][0x238] ;  /* 0x00008e00ff0e7b82 */ /* 0x000e620000000a00 */
[----:B---3--:R-:W-:Y:S02]  /*00c0*/  SHF.R.S32.HI R3, RZ, 0x19, R5 ;  /* 0x00000019ff037819 */ /* 0x008fe40000011405 */
[----:B------:R-:W-:Y:S02]  /*00d0*/  LOP3.LUT R0, R0, 0x3e, RZ, 0xc0, !PT ;  /* 0x0000003e00007812 */ /* 0x000fe400078ec0ff */
[----:B------:R-:W-:Y:S02]  /*00e0*/  SGXT R3, R3, 0x1 ;  /* 0x000000010303781a */ /* 0x000fe40000000200 */
[----:B------:R-:W-:-:S04]  /*00f0*/  LEA R4, R5, R0, 0x6 ;  /* 0x0000000005047211 */ /* 0x000fc800078e30ff */
[----:B------:R-:W-:Y:S02]  /*0100*/  LEA.HI R3, R3, R4, RZ, 0x2 ;  /* 0x0000000403037211 */ /* 0x000fe400078f10ff */
[----:B------:R-:W-:Y:S02]  /*0110*/  ISETP.GE.AND P0, PT, R4, 0x40, PT ;  /* 0x000000400400780c */ /* 0x000fe40003f06270 */
[----:B------:R-:W-:-:S04]  /*0120*/  SHF.R.S32.HI R3, RZ, 0x2, R3 ;  /* 0x00000002ff037819 */ /* 0x000fc80000011403 */
[----:B------:R-:W-:-:S04]  /*0130*/  LEA.HI R0, R3, R3, RZ, 0x2 ;  /* 0x0000000303007211 */ /* 0x000fc800078f10ff */
[----:B------:R-:W-:-:S04]  /*0140*/  LOP3.LUT R0, R0, 0xfffffffc, RZ, 0xc0, !PT ;  /* 0xfffffffc00007812 */ /* 0x000fc800078ec0ff */
[----:B------:R-:W-:-:S05]  /*0150*/  IADD3 R5, R3, -R0, RZ ;  /* 0x8000000003057210 */ /* 0x000fca0007ffe0ff */
[----:B--2---:R-:W-:-:S05]  /*0160*/  IMAD.WIDE R10, R5, 0x4, R10 ;  /* 0x00000004050a7825 */ /* 0x004fca00078e020a */
[----:B------:R-:W2:Y:S04]  /*0170*/  @!P0 LDG.E.EL R16, desc[UR4][R10.64] ;  /* 0x000000040a108981 */ /* 0x000ea8000c2e1900 */
[----:B------:R3:W2:Y:S01]  /*0180*/  @!P0 LDG.E.EL R18, desc[UR4][R10.64] ;  /* 0x000000040a128981 */ /* 0x0006a2000c2e1900 */
[----:B------:R-:W-:Y:S01]  /*0190*/  CS2R R2, SRZ ;  /* 0x0000000000027805 */ /* 0x000fe2000001ff00 */
[----:B----4-:R-:W-:-:S04]  /*01a0*/  IMAD.WIDE R6, R4, 0x4, R6 ;  /* 0x0000000404067825 */ /* 0x010fc800078e0206 */
[C---:B-----5:R-:W-:Y:S01]  /*01b0*/  IMAD.WIDE R8, R5.reuse, 0x4, R8 ;  /* 0x0000000405087825 */ /* 0x060fe200078e0208 */
[----:B------:R4:W5:Y:S01]  /*01c0*/  @!P0 LDG.E.64 R2, desc[UR4][R6.64] ;  /* 0x0000000406028981 */ /* 0x000962000c1e1b00 */
[----:B------:R-:W-:Y:S02]  /*01d0*/  MOV R0, RZ ;  /* 0x000000ff00007202 */ /* 0x000fe40000000f00 */
[C---:B0--3--:R-:W-:Y:S01]  /*01e0*/  IMAD.WIDE R10, R5.reuse, 0x4, R12 ;  /* 0x00000004050a7825 */ /* 0x049fe200078e020c */
[----:B------:R-:W5:Y:S01]  /*01f0*/  @!P0 LDG.E.EL R17, desc[UR4][R8.64] ;  /* 0x0000000408118981 */ /* 0x000f62000c2e1900 */
[----:B------:R-:W-:Y:S02]  /*0200*/  MOV R20, RZ ;  /* 0x000000ff00147202 */ /* 0x000fe40000000f00 */
[----:B-1----:R-:W-:Y:S01]  /*0210*/  IMAD.WIDE R12, R5, 0x4, R14 ;  /* 0x00000004050c7825 */ /* 0x002fe200078e020e */
[----:B------:R-:W-:Y:S01]  /*0220*/  HFMA2.MMA R5, -RZ, RZ, 0, 0 ;  /* 0x00000000ff057435 */ /* 0x000fe200000001ff */
[----:B------:R-:W3:Y:S01]  /*0230*/  @!P0 LDG.E.EL R0, desc[UR4][R8.64] ;  /* 0x0000000408008981 */ /* 0x000ee2000c2e1900 */
[----:B------:R-:W-:Y:S01]  /*0240*/  HFMA2.MMA R14, -RZ, RZ, 0, 0 ;  /* 0x00000000ff0e7435 */ /* 0x000fe200000001ff */
[----:B----4-:R-:W-:-:S02]  /*0250*/  MOV R7, RZ ;  /* 0x000000ff00077202 */ /* 0x010fc40000000f00 */
[----:B------:R-:W4:Y:S04]  /*0260*/  @!P0 LDG.E.EL R20, desc[UR4][R12.64] ;  /* 0x000000040c148981 */ /* 0x000f28000c2e1900 */
[----:B------:R0:W3:Y:S04]  /*0270*/  @!P0 LDG.E.EL R7, desc[UR4][R12.64] ;  /* 0x000000040c078981 */ /* 0x0000e8000c2e1900 */
[----:B------:R-:W4:Y:S04]  /*0280*/  @!P0 LDG.E.EL R5, desc[UR4][R10.64] ;  /* 0x000000040a058981 */ /* 0x000f28000c2e1900 */
[----:B------:R1:W3:Y:S01]  /*0290*/  @!P0 LDG.E.EL R14, desc[UR4][R10.64] ;  /* 0x000000040a0e8981 */ /* 0x0002e2000c2e1900 */
[----:B0-----:R-:W-:Y:S01]  /*02a0*/  HFMA2.MMA R13, -RZ, RZ, 1.625, 0 ;  /* 0x3e800000ff0d7435 */ /* 0x001fe200000001ff */
[----:B------:R-:W-:Y:S01]  /*02b0*/  MOV R12, 0x3d39bf78 ;  /* 0x3d39bf78000c7802 */ /* 0x000fe20000000f00 */
[----:B------:R-:W-:Y:S01]  /*02c0*/  BSSY B0, `(.L_x_0) ;  /* 0x0000056000007945 */ /* 0x000fe20003800000 */
[----:B--2---:R-:W-:-:S04]  /*02d0*/  FADD R16, R16, 9.9999997473787516356e-06 ;  /* 0x3727c5ac10107421 */ /* 0x004fc80000000000 */
[----:B------:R-:W0:Y:S01]  /*02e0*/  MUFU.SQRT R6, R16 ;  /* 0x0000001000067308 */ /* 0x000e220000002000 */
[----:B------:R-:W-:-:S07]  /*02f0*/  FADD R18, R18, 9.9999997473787516356e-06 ;  /* 0x3727c5ac12127421 */ /* 0x000fce0000000000 */
[----:B------:R-:W2:Y:S01]  /*0300*/  MUFU.SQRT R15, R18 ;  /* 0x00000012000f7308 */ /* 0x000ea20000002000 */
[C---:B0-----:R-:W-:Y:S02]  /*0310*/  FSETP.GT.AND P1, PT, R6.reuse, 8.50705917302346158658e+37, PT ;  /* 0x7e8000000600780b */ /* 0x041fe40003f24000 */
[----:B------:R-:W-:Y:S02]  /*0320*/  FSETP.GEU.AND P3, PT, R6, 1.175494350822287508e-38, PT ;  /* 0x008000000600780b */ /* 0x000fe40003f6e000 */
[C---:B--2---:R-:W-:Y:S02]  /*0330*/  FSETP.GT.AND P2, PT, R15.reuse, 8.50705917302346158658e+37, PT ;  /* 0x7e8000000f00780b */ /* 0x044fe40003f44000 */
[----:B------:R-:W-:-:S07]  /*0340*/  FSETP.GEU.AND P4, PT, R15, 1.175494350822287508e-38, PT ;  /* 0x008000000f00780b */ /* 0x000fce0003f8e000 */
[----:B------:R-:W-:-:S04]  /*0350*/  @P1 FMUL R6, R6, 0.25 ;  /* 0x3e80000006061820 */ /* 0x000fc80000400000 */
[----:B------:R-:W-:Y:S01]  /*0360*/  @!P3 FMUL R6, R6, 16777216 ;  /* 0x4b8000000606b820 */ /* 0x000fe20000400000 */
[----:B------:R-:W-:-:S05]  /*0370*/  @P2 FMUL R15, R15, 0.25 ;  /* 0x3e8000000f0f2820 */ /* 0x000fca0000400000 */
[----:B------:R-:W0:Y:S01]  /*0380*/  MUFU.RCP R6, R6 ;  /* 0x0000000600067308 */ /* 0x000e220000001000 */
[----:B------:R-:W-:Y:S01]  /*0390*/  @!P4 FMUL R15, R15, 16777216 ;  /* 0x4b8000000f0fc820 */ /* 0x000fe20000400000 */
[----:B------:R-:W-:-:S06]  /*03a0*/  FSEL R9, R13, 1, P1 ;  /* 0x3f8000000d097808 */ /* 0x000fcc0000800000 */
[----:B------:R-:W2:Y:S01]  /*03b0*/  MUFU.RCP R15, R15 ;  /* 0x0000000f000f7308 */ /* 0x000ea20000001000 */
[----:B------:R-:W-:Y:S01]  /*03c0*/  @!P3 FMUL R9, R9, 16777216 ;  /* 0x4b8000000909b820 */ /* 0x000fe20000400000 */
[----:B------:R-:W-:Y:S01]  /*03d0*/  FSEL R8, R13, 1, P2 ;  /* 0x3f8000000d087808 */ /* 0x000fe20001000000 */
[----:B-----5:R-:W-:Y:S02]  /*03e0*/  FADD R2, -R17, R2 ;  /* 0x0000000211027221 */ /* 0x020fe40000000100 */
[----:B0-----:R-:W-:Y:S02]  /*03f0*/  FMUL R9, R6, R9 ;  /* 0x0000000906097220 */ /* 0x001fe40000400000 */
[----:B------:R-:W-:Y:S01]  /*0400*/  @!P4 FMUL R8, R8, 16777216 ;  /* 0x4b8000000808c820 */ /* 0x000fe20000400000 */
[----:B---3--:R-:W-:Y:S01]  /*0410*/  FADD R0, -R0, R3 ;  /* 0x0000000300007221 */ /* 0x008fe20000000100 */
[----:B-1----:R-:W-:Y:S02]  /*0420*/  FMUL R11, R2, R9 ;  /* 0x00000009020b7220 */ /* 0x002fe40000400000 */
[----:B--2---:R-:W-:-:S02]  /*0430*/  FMUL R9, R15, R8 ;  /* 0x000000080f097220 */ /* 0x004fc40000400000 */
[----:B----4-:R-:W-:Y:S02]  /*0440*/  FFMA R2, R11, R5, R20 ;  /* 0x000000050b027223 */ /* 0x010fe40000000014 */
[----:B------:R-:W-:Y:S02]  /*0450*/  FMUL R0, R0, R9 ;  /* 0x0000000900007220 */ /* 0x000fe40000400000 */
[----:B------:R-:W-:Y:S02]  /*0460*/  FMUL R5, R2, 1.4426950216293334961 ;  /* 0x3fb8aa3b02057820 */ /* 0x000fe40000400000 */
[----:B------:R-:W-:-:S03]  /*0470*/  FFMA R3, R0, R14, R7 ;  /* 0x0000000e00037223 */ /* 0x000fc60000000007 */
[----:B------:R-:W-:Y:S01]  /*0480*/  FSETP.GEU.AND P1, PT, R5, -126, PT ;  /* 0xc2fc00000500780b */ /* 0x000fe20003f2e000 */
[----:B------:R-:W-:-:S05]  /*0490*/  FMUL R6, R3, 1.4426950216293334961 ;  /* 0x3fb8aa3b03067820 */ /* 0x000fca0000400000 */
[----:B------:R-:W-:-:S07]  /*04a0*/  FSETP.GEU.AND P2, PT, R6, -126, PT ;  /* 0xc2fc00000600780b */ /* 0x000fce0003f4e000 */
[----:B------:R-:W-:-:S04]  /*04b0*/  @!P1 FMUL R5, R5, 0.5 ;  /* 0x3f00000005059820 */ /* 0x000fc80000400000 */
[----:B------:R-:W0:Y:S02]  /*04c0*/  MUFU.EX2 R0, R5 ;  /* 0x0000000500007308 */ /* 0x000e240000000800 */
[----:B------:R-:W-:-:S06]  /*04d0*/  @!P2 FMUL R6, R6, 0.5 ;  /* 0x3f0000000606a820 */ /* 0x000fcc0000400000 */
[----:B------:R-:W1:Y:S01]  /*04e0*/  MUFU.EX2 R7, R6 ;  /* 0x0000000600077308 */ /* 0x000e620000000800 */
[----:B0-----:R-:W-:-:S04]  /*04f0*/  @!P1 FMUL R0, R0, R0 ;  /* 0x0000000000009220 */ /* 0x001fc80000400000 */
[----:B------:R-:W-:Y:S01]  /*0500*/  FADD.FTZ.RZ R8, R0, 1 ;  /* 0x3f80000000087421 */ /* 0x000fe2000001c000 */
[----:B-1----:R-:W-:-:S04]  /*0510*/  @!P2 FMUL R7, R7, R7 ;  /* 0x000000070707a220 */ /* 0x002fc80000400000 */
[----:B------:R-:W-:Y:S01]  /*0520*/  IADD3 R8, R8, -0x3f400000, RZ ;  /* 0xc0c0000008087810 */ /* 0x000fe20007ffe0ff */
[----:B------:R-:W-:-:S03]  /*0530*/  FADD.FTZ.RZ R10, R7, 1 ;  /* 0x3f800000070a7421 */ /* 0x000fc6000001c000 */
[----:B------:R-:W-:Y:S02]  /*0540*/  LOP3.LUT R9, R8, 0xff800000, RZ, 0xc0, !PT ;  /* 0xff80000008097812 */ /* 0x000fe400078ec0ff */
[----:B------:R-:W-:Y:S02]  /*0550*/  IADD3 R10, R10, -0x3f400000, RZ ;  /* 0xc0c000000a0a7810 */ /* 0x000fe40007ffe0ff */
[----:B------:R-:W-:Y:S02]  /*0560*/  IADD3 R8, -R9, 0x40800000, RZ ;  /* 0x4080000009087810 */ /* 0x000fe40007ffe1ff */
[----:B------:R-:W-:Y:S02]  /*0570*/  LOP3.LUT R10, R10, 0xff800000, RZ, 0xc0, !PT ;  /* 0xff8000000a0a7812 */ /* 0x000fe400078ec0ff */
[----:B------:R-:W-:Y:S01]  /*0580*/  IADD3 R5, R0, -R9, RZ ;  /* 0x8000000900057210 */ /* 0x000fe20007ffe0ff */
[----:B------:R-:W-:Y:S01]  /*0590*/  FFMA.FTZ R8, R8, R13, -1 ;  /* 0xbf80000008087423 */ /* 0x000fe2000001000d */
[----:B------:R-:W-:-:S03]  /*05a0*/  IADD3 R6, -R10, 0x40800000, RZ ;  /* 0x408000000a067810 */ /* 0x000fc60007ffe1ff */
[----:B------:R-:W-:Y:S01]  /*05b0*/  FADD R5, R5, R8 ;  /* 0x0000000805057221 */ /* 0x000fe20000000000 */
[----:B------:R-:W-:Y:S01]  /*05c0*/  IADD3 R8, R7, -R10, RZ ;  /* 0x8000000a07087210 */ /* 0x000fe20007ffe0ff */
[----:B------:R-:W-:-:S04]  /*05d0*/  FFMA.FTZ R11, R6, R13, -1 ;  /* 0xbf800000060b7423 */ /* 0x000fc8000001000d */
[----:B------:R-:W-:Y:S01]  /*05e0*/  FADD R8, R8, R11 ;  /* 0x0000000b08087221 */ /* 0x000fe20000000000 */
[----:B------:R-:W-:-:S03]  /*05f0*/  FFMA.FTZ R6, R5, -R12, 0.10546888411045074463 ;  /* 0x3dd8001205067423 */ /* 0x000fc6000001080c */
[----:B------:R-:W-:Y:S01]  /*0600*/  FFMA.FTZ R11, R8, -R12, 0.10546888411045074463 ;  /* 0x3dd80012080b7423 */ /* 0x000fe2000001080c */
[----:B------:R-:W-:-:S03]  /*0610*/  FFMA.FTZ R6, R5, R6, -0.13229703903198242188 ;  /* 0xbe0778e005067423 */ /* 0x000fc60000010006 */
[----:B------:R-:W-:Y:S01]  /*0620*/  FFMA.FTZ R11, R8, R11, -0.13229703903198242188 ;  /* 0xbe0778e0080b7423 */ /* 0x000fe2000001000b */
[----:B------:R-:W-:-:S03]  /*0630*/  FFMA.FTZ R6, R5, R6, 0.14491446316242218018 ;  /* 0x3e14647505067423 */ /* 0x000fc60000010006 */
[----:B------:R-:W-:Y:S01]  /*0640*/  FFMA.FTZ R11, R8, R11, 0.14491446316242218018 ;  /* 0x3e146475080b7423 */ /* 0x000fe2000001000b */
[----:B------:R-:W-:-:S03]  /*0650*/  FFMA.FTZ R6, R5, R6, -0.16641564667224884033 ;  /* 0xbe2a68dd05067423 */ /* 0x000fc60000010006 */
[----:B------:R-:W-:Y:S01]  /*0660*/  FFMA.FTZ R11, R8, R11, -0.16641564667224884033 ;  /* 0xbe2a68dd080b7423 */ /* 0x000fe2000001000b */
[----:B------:R-:W-:-:S03]  /*0670*/  FFMA.FTZ R6, R5, R6, 0.19988867640495300293 ;  /* 0x3e4caf9e05067423 */ /* 0x000fc60000010006 */
[----:B------:R-:W-:Y:S01]  /*0680*/  FFMA.FTZ R11, R8, R11, 0.19988867640495300293 ;  /* 0x3e4caf9e080b7423 */ /* 0x000fe2000001000b */
[----:B------:R-:W-:-:S03]  /*0690*/  FFMA.FTZ R6, R5, R6, -0.25000196695327758789 ;  /* 0xbe80004205067423 */ /* 0x000fc60000010006 */
[----:B------:R-:W-:Y:S01]  /*06a0*/  FFMA.FTZ R11, R8, R11, -0.25000196695327758789 ;  /* 0xbe800042080b7423 */ /* 0x000fe2000001000b */
[C---:B------:R-:W-:Y:S01]  /*06b0*/  FFMA.FTZ R6, R5.reuse, R6, 0.33333510160446166992 ;  /* 0x3eaaaae605067423 */ /* 0x040fe20000010006 */
[----:B------:R-:W-:Y:S02]  /*06c0*/  ISETP.GE.U32.AND P3, PT, R0, 0x7f800000, PT ;  /* 0x7f8000000000780c */ /* 0x000fe40003f66070 */
[----:B------:R-:W-:Y:S01]  /*06d0*/  FFMA.FTZ R11, R8, R11, 0.33333510160446166992 ;  /* 0x3eaaaae6080b7423 */ /* 0x000fe2000001000b */
[----:B------:R-:W-:-:S03]  /*06e0*/  FFMA.FTZ R6, R5, R6, -0.5 ;  /* 0xbf00000005067423 */ /* 0x000fc60000010006 */
[C---:B------:R-:W-:Y:S01]  /*06f0*/  FFMA.FTZ R11, R8.reuse, R11, -0.5 ;  /* 0xbf000000080b7423 */ /* 0x040fe2000001000b */
[----:B------:R-:W-:Y:S01]  /*0700*/  I2FP.F32.S32 R10, R10 ;  /* 0x0000000a000a7245 */ /* 0x000fe20000201400 */
[C---:B------:R-:W-:Y:S01]  /*0710*/  FMUL R6, R5.reuse, R6 ;  /* 0x0000000605067220 */ /* 0x040fe20000400000 */
[----:B------:R-:W-:Y:S01]  /*0720*/  I2FP.F32.S32 R9, R9 ;  /* 0x0000000900097245 */ /* 0x000fe20000201400 */
[----:B------:R-:W-:Y:S02]  /*0730*/  FMUL R11, R8, R11 ;  /* 0x0000000b080b7220 */ /* 0x000fe40000400000 */
[----:B------:R-:W-:Y:S01]  /*0740*/  FFMA.FTZ R6, R5, R6, R5 ;  /* 0x0000000605067223 */ /* 0x000fe20000010005 */
[----:B------:R-:W-:Y:S01]  /*0750*/  FMUL R10, R10, 1.1920928955078125e-07 ;  /* 0x340000000a0a7820 */ /* 0x000fe20000400000 */
[----:B------:R-:W-:Y:S01]  /*0760*/  FFMA.FTZ R11, R8, R11, R8 ;  /* 0x0000000b080b7223 */ /* 0x000fe20000010008 */
[----:B------:R-:W-:Y:S01]  /*0770*/  FMUL R9, R9, 1.1920928955078125e-07 ;  /* 0x3400000009097820 */ /* 0x000fe20000400000 */
[----:B------:R-:W-:-:S02]  /*0780*/  FSETP.GT.AND P1, PT, R2, 20, PT ;  /* 0x41a000000200780b */ /* 0x000fc40003f24000 */
[----:B------:R-:W-:Y:S01]  /*0790*/  ISETP.GE.U32.AND P2, PT, R7, 0x7f800000, PT ;  /* 0x7f8000000700780c */ /* 0x000fe20003f46070 */
[----:B------:R-:W-:Y:S01]  /*07a0*/  FFMA.FTZ R10, R10, 0.69314718246459960938, R11 ;  /* 0x3f3172180a0a7823 */ /* 0x000fe2000001000b */
[----:B------:R-:W-:Y:S01]  /*07b0*/  FFMA.FTZ R9, R9, 0.69314718246459960938, R6 ;  /* 0x3f31721809097823 */ /* 0x000fe20000010006 */
[----:B------:R-:W-:Y:S10]  /*07c0*/  @!P3 BRA `(.L_x_1) ;  /* 0x000000000014b947 */ /* 0x000ff40003800000 */
[C---:B------:R-:W-:Y:S02]  /*07d0*/  ISETP.GE.AND P3, PT, R0.reuse, -0x407fffff, PT ;  /* 0xbf8000010000780c */ /* 0x040fe40003f66270 */
[----:B------:R-:W-:-:S11]  /*07e0*/  FSETP.NEU.AND P4, PT, R0, RZ, PT ;  /* 0x000000ff0000720b */ /* 0x000fd60003f8d000 */
[----:B------:R-:W-:-:S05]  /*07f0*/  @P3 MOV R5, 0x7f800000 ;  /* 0x7f80000000053802 */ /* 0x000fca0000000f00 */
[----:B------:R-:W-:-:S05]  /*0800*/  @P3 FFMA.FTZ R9, R0, R5, +INF ;  /* 0x7f80000000093423 */ /* 0x000fca0000010005 */
[----:B------:R-:W-:-:S07]  /*0810*/  FSEL R9, R9, -RZ, P4 ;  /* 0x800000ff09097208 */ /* 0x000fce0002000000 */
.L_x_1:
[----:B------:R-:W-:Y:S05]  /*0820*/  BSYNC B0 ;  /* 0x0000000000007941 */ /* 0x000fea0003800000 */
.L_x_0:
[----:B------:R-:W-:Y:S04]  /*0830*/  BSSY B0, `(.L_x_2) ;  /* 0x0000007000007945 */ /* 0x000fe80003800000 */
[----:B------:R-:W-:Y:S05]  /*0840*/  @!P2 BRA `(.L_x_3) ;  /* 0x000000000014a947 */ /* 0x000fea0003800000 */
[C---:B------:R-:W-:Y:S02]  /*0850*/  ISETP.GE.AND P2, PT, R7.reuse, -0x407fffff, PT ;  /* 0xbf8000010700780c */ /* 0x040fe40003f46270 */
[----:B------:R-:W-:-:S11]  /*0860*/  FSETP.NEU.AND P3, PT, R7, RZ, PT ;  /* 0x000000ff0700720b */ /* 0x000fd60003f6d000 */
[----:B------:R-:W-:-:S05]  /*0870*/  @P2 MOV R0, 0x7f800000 ;  /* 0x7f80000000002802 */ /* 0x000fca0000000f00 */
[----:B------:R-:W-:-:S05]  /*0880*/  @P2 FFMA.FTZ R10, R7, R0, +INF ;  /* 0x7f800000070a2423 */ /* 0x000fca0000010000 */
[----:B------:R-:W-:-:S07]  /*0890*/  FSEL R10, R10, -RZ, P3 ;  /* 0x800000ff0a0a7208 */ /* 0x000fce0001800000 */
.L_x_3:
[----:B------:R-:W-:Y:S05]  /*08a0*/  BSYNC B0 ;  /* 0x0000000000007941 */ /* 0x000fea0003800000 */
.L_x_2:
[----:B------:R-:W-:Y:S01]  /*08b0*/  FSEL R9, R2, R9, P1 ;  /* 0x0000000902097208 */ /* 0x000fe20000800000 */
[----:B------:R-:W-:Y:S01]  /*08c0*/  BSSY B0, `(.L_x_4) ;  /* 0x0000017000007945 */ /* 0x000fe20003800000 */
[----:B------:R-:W-:-:S03]  /*08d0*/  FSETP.GT.AND P1, PT, R3, 20, PT ;  /* 0x41a000000300780b */ /* 0x000fc60003f24000 */
[----:B------:R-:W-:Y:S01]  /*08e0*/  FADD.FTZ R7, |R9|, -RZ ;  /* 0x800000ff09077221 */ /* 0x000fe20000010200 */
[----:B------:R-:W-:-:S04]  /*08f0*/  FSEL R11, R3, R10, P1 ;  /* 0x0000000a030b7208 */ /* 0x000fc80000800000 */
[----:B------:R-:W-:-:S13]  /*0900*/  FSETP.GE.AND P2, PT, R7, 0.60000002384185791016, PT ;  /* 0x3f19999a0700780b */ /* 0x000fda0003f46000 */
[----:B------:R-:W-:Y:S05]  /*0910*/  @!P2 BRA `(.L_x_5) ;  /* 0x000000000028a947 */ /* 0x000fea0003800000 */
[C---:B------:R-:W-:Y:S01]  /*0920*/  FMUL R0, R7.reuse, 2.8853900432586669922 ;  /* 0x4038aa3b07007820 */ /* 0x040fe20000400000 */
[----:B------:R-:W-:Y:S01]  /*0930*/  HFMA2.MMA R5, -RZ, RZ, 1.875, 0 ;  /* 0x3f800000ff057435 */ /* 0x000fe200000001ff */
[----:B------:R-:W-:-:S04]  /*0940*/  FSETP.GE.AND P1, PT, R7, 9.010913848876953125, PT ;  /* 0x41102cb40700780b */ /* 0x000fc80003f26000 */
[----:B------:R-:W0:Y:S02]  /*0950*/  MUFU.EX2 R0, R0 ;  /* 0x0000000000007308 */ /* 0x000e240000000800 */
[----:B0-----:R-:W-:-:S06]  /*0960*/  FADD R6, R0, 1 ;  /* 0x3f80000000067421 */ /* 0x001fcc0000000000 */
[----:B------:R-:W0:Y:S02]  /*0970*/  MUFU.RCP R6, R6 ;  /* 0x0000000600067308 */ /* 0x000e240000001000 */
[----:B0-----:R-:W-:-:S05]  /*0980*/  FFMA.FTZ R5, R6, -2, R5 ;  /* 0xc000000006057823 */ /* 0x001fca0000010005 */
[----:B------:R-:W-:-:S04]  /*0990*/  FSEL R5, R5, 1, !P1 ;  /* 0x3f80000005057808 */ /* 0x000fc80004800000 */
[----:B------:R-:W-:Y:S01]  /*09a0*/  LOP3.LUT R5, R5, 0x80000000, R9, 0xf8, !PT ;  /* 0x8000000005057812 */ /* 0x000fe200078ef809 */
[----:B------:R-:W-:Y:S06]  /*09b0*/  BRA `(.L_x_6) ;  /* 0x00000000001c7947 */ /* 0x000fec0003800000 */
.L_x_5:
[----:B------:R-:W-:Y:S01]  /*09c0*/  MOV R0, 0x3c80f082 ;  /* 0x3c80f08200007802 */ /* 0x000fe20000000f00 */
[----:B------:R-:W-:-:S04]  /*09d0*/  FMUL R5, R9, R9 ;  /* 0x0000000909057220 */ /* 0x000fc80000400000 */
[----:B------:R-:W-:-:S04]  /*09e0*/  FFMA.FTZ R0, R5, R0, -0.052303962409496307373 ;  /* 0xbd563cae05007423 */ /* 0x000fc80000010000 */
[----:B------:R-:W-:-:S04]  /*09f0*/  FFMA.FTZ R0, R5, R0, 0.1331529766321182251 ;  /* 0x3e08594105007423 */ /* 0x000fc80000010000 */
[----:B------:R-:W-:-:S04]  /*0a00*/  FFMA.FTZ R0, R5, R0, -0.33332768082618713379 ;  /* 0xbeaaa9ed05007423 */ /* 0x000fc80000010000 */
[----:B------:R-:W-:-:S04]  /*0a10*/  FFMA.FTZ R0, R5, R0, RZ ;  /* 0x0000000005007223 */ /* 0x000fc800000100ff */
[----:B------:R-:W-:-:S07]  /*0a20*/  FFMA.FTZ R5, R9, R0, R9 ;  /* 0x0000000009057223 */ /* 0x000fce0000010009 */
.L_x_6:
[----:B------:R-:W-:Y:S05]  /*0a30*/  BSYNC B0 ;  /* 0x0000000000007941 */ /* 0x000fea0003800000 */
.L_x_4:
[----:B------:R-:W-:Y:S01]  /*0a40*/  FADD.FTZ R8, |R11|, -RZ ;  /* 0x800000ff0b087221 */ /* 0x000fe20000010200 */
[----:B------:R-:W-:Y:S01]  /*0a50*/  BSSY B0, `(.L_x_7) ;  /* 0x0000015000007945 */ /* 0x000fe20003800000 */
[----:B------:R-:W-:-:S03]  /*0a60*/  SHF.R.S32.HI R9, RZ, 0x1f, R4 ;  /* 0x0000001fff097819 */ /* 0x000fc60000011404 */
        /* <DEDUP_REMOVED lines=12> */
.L_x_8:
[----:B------:R-:W-:Y:S01]  /*0b30*/  MOV R0, 0x3c80f082 ;  /* 0x3c80f08200007802 */ /* 0x000fe20000000f00 */
[----:B------:R-:W-:-:S04]  /*0b40*/  FMUL R7, R11, R11 ;  /* 0x0000000b0b077220 */ /* 0x000fc80000400000 */
[----:B------:R-:W-:-:S04]  /*0b50*/  FFMA.FTZ R0, R7, R0, -0.052303962409496307373 ;  /* 0xbd563cae07007423 */ /* 0x000fc80000010000 */
[----:B------:R-:W-:-:S04]  /*0b60*/  FFMA.FTZ R0, R7, R0, 0.1331529766321182251 ;  /* 0x3e08594107007423 */ /* 0x000fc80000010000 */
[----:B------:R-:W-:-:S04]  /*0b70*/  FFMA.FTZ R0, R7, R0, -0.33332768082618713379 ;  /* 0xbeaaa9ed07007423 */ /* 0x000fc80000010000 */
[----:B------:R-:W-:-:S04]  /*0b80*/  FFMA.FTZ R0, R7, R0, RZ ;  /* 0x0000000007007223 */ /* 0x000fc800000100ff */
[----:B------:R-:W-:-:S07]  /*0b90*/  FFMA.FTZ R0, R11, R0, R11 ;  /* 0x000000000b007223 */ /* 0x000fce000001000b */
.L_x_9:
[----:B------:R-:W-:Y:S05]  /*0ba0*/  BSYNC B0 ;  /* 0x0000000000007941 */ /* 0x000fea0003800000 */
.L_x_7:
[----:B------:R-:W-:Y:S01]  /*0bb0*/  ULDC.64 UR6, c[0x0][0x210] ;  /* 0x0000840000067ab9 */ /* 0x000fe20000000a00 */
[----:B------:R-:W-:Y:S01]  /*0bc0*/  FMUL R2, R2, R5 ;  /* 0x0000000502027220 */ /* 0x000fe20000400000 */
[----:B------:R-:W-:Y:S01]  /*0bd0*/  LEA R6, P1, R4, UR6, 0x2 ;  /* 0x0000000604067c11 */ /* 0x000fe2000f8210ff */
[----:B------:R-:W-:-:S03]  /*0be0*/  FMUL R3, R3, R0 ;  /* 0x0000000003037220 */ /* 0x000fc60000400000 */
[----:B------:R-:W-:Y:S01]  /*0bf0*/  LEA.HI.X R7, R4, UR7, R9, 0x2, P1 ;  /* 0x0000000704077c11 */ /* 0x000fe200088f1409 */
[----:B------:R-:W-:Y:S08]  /*0c00*/  @P0 EXIT ;  /* 0x000000000000094d */ /* 0x000ff00003800000 */
[----:B------:R-:W-:Y:S01]  /*0c10*/  STG.E.64 desc[UR4][R6.64], R2 ;  /* 0x0000000206007986 */ /* 0x000fe2000c101b04 */
[----:B------:R-:W-:Y:S05]  /*0c20*/  EXIT ;  /* 0x000000000000794d */ /* 0x000fea0003800000 */
.L_x_10:
[----:B------:R-:W-:-:S00]  /*0c30*/  BRA `(.L_x_10) ;  /* 0xfffffffc00fc7947 */ /* 0x000fc0000383ffff */
[----:B------:R-:W-:-:S00]  /*0c40*/  NOP ;  /* 0x0000000000007918 */ /* 0x000fc00000000000 */
        /* <DEDUP_REMOVED lines=11> */
.L_x_11:


//--------------------- .nv.global.init           --------------------------
	.section	.nv.global.init,"aw",@progbits
.nv.global.init:
	.type		_$_str,@object
	.size		_$_str,(_$_str_$_2 - _$_str)
_$_str:
        /*0000*/ 	.byte	0x5f, 0x5f, 0x43, 0x55, 0x44, 0x41, 0x5f, 0x46, 0x54, 0x5a, 0x00
	.type		_$_str_$_2,@object
	.size		_$_str_$_2,(.L_1 - _$_str_$_2)
_$_str_$_2:
        /*000b*/ 	.byte	0x5f, 0x5f, 0x43, 0x55, 0x44, 0x41, 0x5f, 0x50, 0x52, 0x45, 0x43, 0x5f, 0x53, 0x51, 0x52, 0x54
        /*001b*/ 	.byte	0x00
.L_1:


//--------------------- .nv.constant0.triton_poi_fused__native_batch_norm_legit_no_training_mul_softplus_tanh_1 --------------------------
	.section	.nv.constant0.triton_poi_fused__native_batch_norm_legit_no_training_mul_softplus_tanh_1,"a",@progbits
	.sectionflags	@""
	.align	4
.nv.constant0.triton_poi_fused__native_batch_norm_legit_no_training_mul_softplus_tanh_1:
	.zero		580
